	.headerflags	@"EF_CUDA_TEXMODE_UNIFIED EF_CUDA_64BIT_ADDRESS EF_CUDA_ACCELERATORS EF_CUDA_SM90 EF_CUDA_VIRTUAL_SM(EF_CUDA_SM90)"
	.elftype	@"ET_EXEC"


//--------------------- .nv.info                  --------------------------
	.section	.nv.info,"",@"SHT_CUDA_INFO"
	.align	4


	//----- nvinfo : EIATTR_REGCOUNT
	.align		4
        /*0000*/ 	.byte	0x04, 0x2f
        /*0002*/ 	.short	(.L_1 - .L_0)
	.align		4
.L_0:
        /*0004*/ 	.word	index@(triton_poi_fused__softmax_2)
        /*0008*/ 	.word	0x0000000e


	//----- nvinfo : EIATTR_MIN_STACK_SIZE
	.align		4
.L_1:
        /*000c*/ 	.byte	0x04, 0x12
        /*000e*/ 	.short	(.L_3 - .L_2)
	.align		4
.L_2:
        /*0010*/ 	.word	index@(triton_poi_fused__softmax_2)
        /*0014*/ 	.word	0x00000000


	//----- nvinfo : EIATTR_FRAME_SIZE
	.align		4
.L_3:
        /*0018*/ 	.byte	0x04, 0x11
        /*001a*/ 	.short	(.L_5 - .L_4)
	.align		4
.L_4:
        /*001c*/ 	.word	index@(triton_poi_fused__softmax_2)
        /*0020*/ 	.word	0x00000000


	//----- nvinfo : EIATTR_MIN_STACK_SIZE
	.align		4
.L_5:
        /*0024*/ 	.byte	0x04, 0x12
        /*0026*/ 	.short	(.L_7 - .L_6)
	.align		4
.L_6:
        /*0028*/ 	.word	index@(triton_poi_fused__softmax_2)
        /*002c*/ 	.word	0x00000000
.L_7:


//--------------------- .nv.info.triton_poi_fused__softmax_2 --------------------------
	.section	.nv.info.triton_poi_fused__softmax_2,"",@"SHT_CUDA_INFO"
	.sectionflags	@""
	.align	4


	//----- nvinfo : EIATTR_CUDA_API_VERSION
	.align		4
        /*0000*/ 	.byte	0x04, 0x37
        /*0002*/ 	.short	(.L_9 - .L_8)
.L_8:
        /*0004*/ 	.word	0x0000007c


	//----- nvinfo : EIATTR_KPARAM_INFO
	.align		4
.L_9:
        /*0008*/ 	.byte	0x04, 0x17
        /*000a*/ 	.short	(.L_11 - .L_10)
.L_10:
        /*000c*/ 	.word	0x00000000
        /*0010*/ 	.short	0x0002
        /*0012*/ 	.short	0x0010
        /*0014*/ 	.byte	0x00, 0xf0, 0x11, 0x00


	//----- nvinfo : EIATTR_KPARAM_INFO
	.align		4
.L_11:
        /*0018*/ 	.byte	0x04, 0x17
        /*001a*/ 	.short	(.L_13 - .L_12)
.L_12:
        /*001c*/ 	.word	0x00000000
        /*0020*/ 	.short	0x0001
        /*0022*/ 	.short	0x0008
        /*0024*/ 	.byte	0x00, 0xf4, 0x21, 0x00


	//----- nvinfo : EIATTR_KPARAM_INFO
	.align		4
.L_13:
        /*0028*/ 	.byte	0x04, 0x17
        /*002a*/ 	.short	(.L_15 - .L_14)
.L_14:
        /*002c*/ 	.word	0x00000000
        /*0030*/ 	.short	0x0000
        /*0032*/ 	.short	0x0000
        /*0034*/ 	.byte	0x00, 0xf4, 0x21, 0x00


	//----- nvinfo : EIATTR_SPARSE_MMA_MASK
	.align		4
.L_15:
        /*0038*/ 	.byte	0x03, 0x50
        /*003a*/ 	.short	0x0000


	//----- nvinfo : EIATTR_MAXREG_COUNT
	.align		4
        /*003c*/ 	.byte	0x03, 0x1b
        /*003e*/ 	.short	0x00ff


	//----- nvinfo : EIATTR_EXIT_INSTR_OFFSETS
	.align		4
        /*0040*/ 	.byte	0x04, 0x1c
        /*0042*/ 	.short	(.L_17 - .L_16)


	//   ....[0]....
.L_16:
        /*0044*/ 	.word	0x000002a0


	//   ....[1]....
        /*0048*/ 	.word	0x000002c0


	//----- nvinfo : EIATTR_REQNTID
	.align		4
.L_17:
        /*004c*/ 	.byte	0x04, 0x10
        /*004e*/ 	.short	(.L_19 - .L_18)
.L_18:
        /*0050*/ 	.word	0x00000020
        /*0054*/ 	.word	0x00000001
        /*0058*/ 	.word	0x00000001


	//----- nvinfo : EIATTR_CBANK_PARAM_SIZE
	.align		4
.L_19:
        /*005c*/ 	.byte	0x03, 0x19
        /*005e*/ 	.short	0x0014


	//----- nvinfo : EIATTR_PARAM_CBANK
	.align		4
        /*0060*/ 	.byte	0x04, 0x0a
        /*0062*/ 	.short	(.L_21 - .L_20)
	.align		4
.L_20:
        /*0064*/ 	.word	index@(.nv.constant0.triton_poi_fused__softmax_2)
        /*0068*/ 	.short	0x0210
        /*006a*/ 	.short	0x0014


	//----- nvinfo : EIATTR_SW_WAR
	.align		4
.L_21:
        /*006c*/ 	.byte	0x04, 0x36
        /*006e*/ 	.short	(.L_23 - .L_22)
.L_22:
        /*0070*/ 	.word	0x00000008
.L_23:


//--------------------- .nv.callgraph             --------------------------
	.section	.nv.callgraph,"",@"SHT_CUDA_CALLGRAPH"
	.align	4
	.sectionentsize	8
	.align		4
        /*0000*/ 	.word	0x00000000
	.align		4
        /*0004*/ 	.word	0xffffffff
	.align		4
        /*0008*/ 	.word	0x00000000
	.align		4
        /*000c*/ 	.word	0xfffffffe
	.align		4
        /*0010*/ 	.word	0x00000000
	.align		4
        /*0014*/ 	.word	0xfffffffd
	.align		4
        /*0018*/ 	.word	0x00000000
	.align		4
        /*001c*/ 	.word	0xfffffffc


//--------------------- .text.triton_poi_fused__softmax_2 --------------------------
	.section	.text.triton_poi_fused__softmax_2,"ax",@progbits
	.align	128
        .global         triton_poi_fused__softmax_2
        .type           triton_poi_fused__softmax_2,@function
        .size           triton_poi_fused__softmax_2,(.L_x_1 - triton_poi_fused__softmax_2)
        .other          triton_poi_fused__softmax_2,@"STO_CUDA_ENTRY STV_DEFAULT"
triton_poi_fused__softmax_2:
.text.triton_poi_fused__softmax_2:
[----:B------:R-:W0:Y:S02]  /*0000*/  LDC R1, c[0x0][0x28] ;  /* 0x00000a00ff017b82 */ /* 0x000e240000000800 */
[----:B------:R-:W1:Y:S01]  /*0010*/  S2R R10, SR_TID.X ;  /* 0x00000000000a7919 */ /* 0x000e620000002100 */
[----:B------:R-:W2:Y:S01]  /*0020*/  LDC.64 R2, c[0x0][0x210] ;  /* 0x00008400ff027b82 */ /* 0x000ea20000000a00 */
[----:B------:R-:W-:Y:S01]  /*0030*/  IMAD.MOV.U32 R11, RZ, RZ, RZ ;  /* 0x000000ffff0b7224 */ /* 0x000fe200078e00ff */
[----:B------:R-:W-:Y:S01]  /*0040*/  ULDC.64 UR4, c[0x0][0x208] ;  /* 0x0000820000047ab9 */ /* 0x000fe20000000a00 */
[----:B------:R-:W3:Y:S01]  /*0050*/  S2R R7, SR_CTAID.X ;  /* 0x0000000000077919 */ /* 0x000ee20000002500 */
[----:B------:R-:W-:Y:S01]  /*0060*/  IMAD.MOV.U32 R6, RZ, RZ, RZ ;  /* 0x000000ffff067224 */ /* 0x000fe200078e00ff */
[----:B-1----:R-:W-:Y:S02]  /*0070*/  LOP3.LUT R0, R10, 0xf, RZ, 0xc0, !PT ;  /* 0x0000000f0a007812 */ /* 0x002fe400078ec0ff */
[----:B---3--:R-:W-:-:S03]  /*0080*/  SHF.R.S32.HI R4, RZ, 0x1b, R7 ;  /* 0x0000001bff047819 */ /* 0x008fc60000011407 */
[----:B------:R-:W-:Y:S01]  /*0090*/  IMAD R7, R7, 0x10, R0 ;  /* 0x0000001007077824 */ /* 0x000fe200078e0200 */
[----:B------:R-:W-:-:S04]  /*00a0*/  SGXT R0, R4, 0x1 ;  /* 0x000000010400781a */ /* 0x000fc80000000200 */
[----:B------:R-:W-:Y:S02]  /*00b0*/  ISETP.GE.AND P0, PT, R7, 0x10, PT ;  /* 0x000000100700780c */ /* 0x000fe40003f06270 */
[----:B------:R-:W-:-:S04]  /*00c0*/  LEA.HI R0, R0, R7, RZ, 0x2 ;  /* 0x0000000700007211 */ /* 0x000fc800078f10ff */
[----:B------:R-:W-:-:S05]  /*00d0*/  LOP3.LUT R5, R0, 0xfffffffc, RZ, 0xc0, !PT ;  /* 0xfffffffc00057812 */ /* 0x000fca00078ec0ff */
[----:B--2---:R-:W-:-:S05]  /*00e0*/  IMAD.WIDE R4, R5, 0x4, R2 ;  /* 0x0000000405047825 */ /* 0x004fca00078e0202 */
[----:B------:R-:W2:Y:S01]  /*00f0*/  @!P0 LDG.E.EL R11, desc[UR4][R4.64] ;  /* 0x00000004040b8981 */ /* 0x000ea2000c2e1900 */
[----:B------:R-:W-:-:S03]  /*0100*/  CS2R R8, SRZ ;  /* 0x0000000000087805 */ /* 0x000fc6000001ff00 */
[----:B------:R-:W3:Y:S04]  /*0110*/  @!P0 LDG.E.EL R6, desc[UR4][R4.64+0x4] ;  /* 0x0000040404068981 */ /* 0x000ee8000c2e1900 */
[----:B------:R-:W4:Y:S04]  /*0120*/  @!P0 LDG.E.EL R8, desc[UR4][R4.64+0x8] ;  /* 0x0000080404088981 */ /* 0x000f28000c2e1900 */
[----:B------:R-:W5:Y:S01]  /*0130*/  @!P0 LDG.E.EL R9, desc[UR4][R4.64+0xc] ;  /* 0x00000c0404098981 */ /* 0x000f62000c2e1900 */
[----:B------:R-:W-:Y:S02]  /*0140*/  IMAD.MOV.U32 R0, RZ, RZ, RZ ;  /* 0x000000ffff007224 */ /* 0x000fe400078e00ff */
[----:B------:R-:W-:-:S05]  /*0150*/  IMAD.WIDE R2, R7, 0x4, R2 ;  /* 0x0000000407027825 */ /* 0x000fca00078e0202 */
[----:B------:R1:W5:Y:S02]  /*0160*/  @!P0 LDG.E R0, desc[UR4][R2.64] ;  /* 0x0000000402008981 */ /* 0x000364000c1e1900 */
[----:B-1----:R-:W1:Y:S02]  /*0170*/  LDC.64 R2, c[0x0][0x218] ;  /* 0x00008600ff027b82 */ /* 0x002e640000000a00 */
[----:B-1----:R-:W-:Y:S01]  /*0180*/  IMAD.WIDE R2, R7, 0x4, R2 ;  /* 0x0000000407027825 */ /* 0x002fe200078e0202 */
[C---:B--2---:R-:W-:Y:S02]  /*0190*/  FSETP.NAN.AND P1, PT, R11.reuse, R11, PT ;  /* 0x0000000b0b00720b */ /* 0x044fe40003f28000 */
[----:B---3--:R-:W-:-:S11]  /*01a0*/  FSETP.GT.AND P0, PT, R11, R6, PT ;  /* 0x000000060b00720b */ /* 0x008fd60003f04000 */
[----:B------:R-:W-:-:S04]  /*01b0*/  @!P1 FSEL R11, R11, R6, P0 ;  /* 0x000000060b0b9208 */ /* 0x000fc80000000000 */
[C---:B----4-:R-:W-:Y:S02]  /*01c0*/  FSETP.GT.AND P0, PT, R11.reuse, R8, PT ;  /* 0x000000080b00720b */ /* 0x050fe40003f04000 */
[----:B------:R-:W-:-:S11]  /*01d0*/  FSETP.NAN.AND P1, PT, R11, R11, PT ;  /* 0x0000000b0b00720b */ /* 0x000fd60003f28000 */
[----:B------:R-:W-:-:S04]  /*01e0*/  @!P0 FSEL R11, R11, R8, P1 ;  /* 0x000000080b0b8208 */ /* 0x000fc80000800000 */
[C---:B-----5:R-:W-:Y:S02]  /*01f0*/  FSETP.GT.AND P0, PT, R11.reuse, R9, PT ;  /* 0x000000090b00720b */ /* 0x060fe40003f04000 */
[----:B------:R-:W-:-:S11]  /*0200*/  FSETP.NAN.AND P1, PT, R11, R11, PT ;  /* 0x0000000b0b00720b */ /* 0x000fd60003f28000 */
[----:B------:R-:W-:Y:S02]  /*0210*/  @!P0 FSEL R11, R11, R9, P1 ;  /* 0x000000090b0b8208 */ /* 0x000fe40000800000 */
[----:B------:R-:W-:-:S03]  /*0220*/  LOP3.LUT P0, RZ, R10, 0x10, RZ, 0xc0, !PT ;  /* 0x000000100aff7812 */ /* 0x000fc6000780c0ff */
[----:B------:R-:W-:Y:S01]  /*0230*/  FADD R0, -R11, R0 ;  /* 0x000000000b007221 */ /* 0x000fe20000000100 */
[----:B------:R-:W-:-:S03]  /*0240*/  ISETP.LT.AND P0, PT, R7, 0x10, !P0 ;  /* 0x000000100700780c */ /* 0x000fc60004701270 */
[----:B------:R-:W-:-:S05]  /*0250*/  FMUL R0, R0, 1.4426950216293334961 ;  /* 0x3fb8aa3b00007820 */ /* 0x000fca0000400000 */
[----:B------:R-:W-:-:S13]  /*0260*/  FSETP.GEU.AND P1, PT, R0, -126, PT ;  /* 0xc2fc00000000780b */ /* 0x000fda0003f2e000 */
[----:B------:R-:W-:-:S04]  /*0270*/  @!P1 FMUL R0, R0, 0.5 ;  /* 0x3f00000000009820 */ /* 0x000fc80000400000 */
[----:B------:R-:W1:Y:S02]  /*0280*/  MUFU.EX2 R5, R0 ;  /* 0x0000000000057308 */ /* 0x000e640000000800 */
[----:B-1----:R-:W-:Y:S01]  /*0290*/  @!P1 FMUL R5, R5, R5 ;  /* 0x0000000505059220 */ /* 0x002fe20000400000 */
[----:B------:R-:W-:Y:S06]  /*02a0*/  @!P0 EXIT ;  /* 0x000000000000894d */ /* 0x000fec0003800000 */
[----:B------:R-:W-:Y:S01]  /*02b0*/  STG.E desc[UR4][R2.64], R5 ;  /* 0x0000000502007986 */ /* 0x000fe2000c101904 */
[----:B------:R-:W-:Y:S05]  /*02c0*/  EXIT ;  /* 0x000000000000794d */ /* 0x000fea0003800000 */
.L_x_0:
[----:B------:R-:W-:-:S00]  /*02d0*/  BRA `(.L_x_0) ;  /* 0xfffffffc00fc7947 */ /* 0x000fc0000383ffff */
[----:B------:R-:W-:-:S00]  /*02e0*/  NOP ;  /* 0x0000000000007918 */ /* 0x000fc00000000000 */
        /* <DEDUP_REMOVED lines=9> */
.L_x_1:


//--------------------- .nv.constant0.triton_poi_fused__softmax_2 --------------------------
	.section	.nv.constant0.triton_poi_fused__softmax_2,"a",@progbits
	.sectionflags	@""
	.align	4
.nv.constant0.triton_poi_fused__softmax_2:
	.zero		548
